//
// Generated by NVIDIA NVVM Compiler
//
// Compiler Build ID: CL-36424714
// Cuda compilation tools, release 13.0, V13.0.88
// Based on NVVM 20.0.0
//

.version 9.0
.target sm_100
.address_size 64

	// .globl	_Z10matrix_addPPfS0_S0_m
.extern .func  (.param .b32 func_retval0) vprintf
(
	.param .b64 vprintf_param_0,
	.param .b64 vprintf_param_1
)
;
.global .align 1 .b8 $str[29] = {105, 58, 32, 37, 100, 44, 32, 106, 58, 32, 37, 100, 44, 32, 100, 95, 65, 91, 105, 93, 91, 106, 93, 58, 32, 37, 102, 10};

.visible .entry _Z10matrix_addPPfS0_S0_m(
	.param .u64 .ptr .align 1 _Z10matrix_addPPfS0_S0_m_param_0,
	.param .u64 .ptr .align 1 _Z10matrix_addPPfS0_S0_m_param_1,
	.param .u64 .ptr .align 1 _Z10matrix_addPPfS0_S0_m_param_2,
	.param .u64 _Z10matrix_addPPfS0_S0_m_param_3
)
{
	.local .align 8 .b8 	__local_depot0[24];
	.reg .b64 	%SP;
	.reg .b64 	%SPL;
	.reg .b32 	%r<11>;
	.reg .b32 	%f<2>;
	.reg .b64 	%rd<14>;
	.reg .b64 	%fd<2>;

	mov.u64 	%SPL, __local_depot0;
	cvta.local.u64 	%SP, %SPL;
	ld.param.u64 	%rd1, [_Z10matrix_addPPfS0_S0_m_param_0];
	cvta.to.global.u64 	%rd2, %rd1;
	add.u64 	%rd3, %SP, 0;
	add.u64 	%rd4, %SPL, 0;
	mov.u32 	%r1, %tid.x;
	mov.u32 	%r2, %ntid.x;
	mov.u32 	%r3, %ctaid.x;
	mad.lo.s32 	%r4, %r2, %r3, %r1;
	cvt.u64.u32 	%rd5, %r4;
	mov.u32 	%r5, %tid.y;
	mov.u32 	%r6, %ntid.y;
	mov.u32 	%r7, %ctaid.y;
	mad.lo.s32 	%r8, %r6, %r7, %r5;
	cvt.u64.u32 	%rd6, %r8;
	mul.wide.u32 	%rd7, %r4, 8;
	add.s64 	%rd8, %rd2, %rd7;
	ld.global.u64 	%rd9, [%rd8];
	mul.wide.u32 	%rd10, %r8, 4;
	add.s64 	%rd11, %rd9, %rd10;
	ld.f32 	%f1, [%rd11];
	cvt.f64.f32 	%fd1, %f1;
	st.local.u64 	[%rd4], %rd5;
	st.local.u64 	[%rd4+8], %rd6;
	st.local.f64 	[%rd4+16], %fd1;
	mov.u64 	%rd12, $str;
	cvta.global.u64 	%rd13, %rd12;
	{ // callseq 0, 0
	.param .b64 param0;
	st.param.b64 	[param0], %rd13;
	.param .b64 param1;
	st.param.b64 	[param1], %rd3;
	.param .b32 retval0;
	call.uni (retval0), 
	vprintf, 
	(
	param0, 
	param1
	);
	ld.param.b32 	%r9, [retval0];
	} // callseq 0
	ret;

}


// ===== COMPILED SASS (sm_100) =====

	.target	sm_100

	.elftype	@"ET_EXEC"


//--------------------- .note.nv.tkinfo           --------------------------
	.section	.note.nv.tkinfo,"",@"SHT_NOTE"
	.sectionflags	@"SHF_NOTE_NV_TKINFO"
	.tkinfo
        /*0018*/ 	.word	0x00000002
        /*0030*/ 	.string	""
        /*0030*/ 	.string	"ptxas"
        /*0030*/ 	.string	"Cuda compilation tools, release 13.0, V13.0.88"
        /*0030*/ 	.string	"Build cuda_13.0.r13.0/compiler.36424714_0"
        /*0030*/ 	.string	"-arch sm_100 -m 64 "



//--------------------- .note.nv.cuinfo           --------------------------
	.section	.note.nv.cuinfo,"",@"SHT_NOTE"
	.sectionflags	@"SHF_NOTE_NV_CUINFO"
        /*0018*/ 	.short	0x0002
        /*001a*/ 	.short	0x0064
        /*001c*/ 	.short	0x0082
	.zero		2


//--------------------- .nv.info                  --------------------------
	.section	.nv.info,"",@"SHT_CUDA_INFO"
	.align	4


	//----- nvinfo : EIATTR_REGCOUNT
	.align		4
        /*0000*/ 	.byte	0x04, 0x2f
        /*0002*/ 	.short	(.L_2 - .L_1)
	.align		4
.L_1:
        /*0004*/ 	.word	index@(_Z10matrix_addPPfS0_S0_m)
        /*0008*/ 	.word	0x00000018


	//----- nvinfo : EIATTR_FRAME_SIZE
	.align		4
.L_2:
        /*000c*/ 	.byte	0x04, 0x11
        /*000e*/ 	.short	(.L_4 - .L_3)
	.align		4
.L_3:
        /*0010*/ 	.word	index@(_Z10matrix_addPPfS0_S0_m)
        /*0014*/ 	.word	0x00000018


	//----- nvinfo : EIATTR_MIN_STACK_SIZE
	.align		4
.L_4:
        /*0018*/ 	.byte	0x04, 0x12
        /*001a*/ 	.short	(.L_6 - .L_5)
	.align		4
.L_5:
        /*001c*/ 	.word	index@(_Z10matrix_addPPfS0_S0_m)
        /*0020*/ 	.word	0x00000018
.L_6:


//--------------------- .nv.compat                --------------------------
	.section	.nv.compat,"",@"SHT_CUDA_COMPAT_INFO"
	.align	4
        /*0000*/ 	.byte	0x02, 0x09, 0x00, 0x00, 0x02, 0x02, 0x01, 0x00, 0x02, 0x05, 0x05, 0x00, 0x03, 0x07, 0x01, 0x01
        /*0010*/ 	.byte	0x02, 0x03, 0x00, 0x00, 0x02, 0x06, 0x01, 0x00, 0x04, 0x0b, 0x08, 0x00, 0x09, 0x00, 0x00, 0x00
        /*0020*/ 	.byte	0x00, 0x00, 0x00, 0x00


//--------------------- .nv.info._Z10matrix_addPPfS0_S0_m --------------------------
	.section	.nv.info._Z10matrix_addPPfS0_S0_m,"",@"SHT_CUDA_INFO"
	.sectionflags	@""
	.align	4


	//----- nvinfo : EIATTR_CUDA_API_VERSION
	.align		4
        /*0000*/ 	.byte	0x04, 0x37
        /*0002*/ 	.short	(.L_8 - .L_7)
.L_7:
        /*0004*/ 	.word	0x00000082


	//----- nvinfo : EIATTR_KPARAM_INFO
	.align		4
.L_8:
        /*0008*/ 	.byte	0x04, 0x17
        /*000a*/ 	.short	(.L_10 - .L_9)
.L_9:
        /*000c*/ 	.word	0x00000000
        /*0010*/ 	.short	0x0003
        /*0012*/ 	.short	0x0018
        /*0014*/ 	.byte	0x00, 0xf0, 0x21, 0x00


	//----- nvinfo : EIATTR_KPARAM_INFO
	.align		4
.L_10:
        /*0018*/ 	.byte	0x04, 0x17
        /*001a*/ 	.short	(.L_12 - .L_11)
.L_11:
        /*001c*/ 	.word	0x00000000
        /*0020*/ 	.short	0x0002
        /*0022*/ 	.short	0x0010
        /*0024*/ 	.byte	0x00, 0xf5, 0x21, 0x00


	//----- nvinfo : EIATTR_KPARAM_INFO
	.align		4
.L_12:
        /*0028*/ 	.byte	0x04, 0x17
        /*002a*/ 	.short	(.L_14 - .L_13)
.L_13:
        /*002c*/ 	.word	0x00000000
        /*0030*/ 	.short	0x0001
        /*0032*/ 	.short	0x0008
        /*0034*/ 	.byte	0x00, 0xf5, 0x21, 0x00


	//----- nvinfo : EIATTR_KPARAM_INFO
	.align		4
.L_14:
        /*0038*/ 	.byte	0x04, 0x17
        /*003a*/ 	.short	(.L_16 - .L_15)
.L_15:
        /*003c*/ 	.word	0x00000000
        /*0040*/ 	.short	0x0000
        /*0042*/ 	.short	0x0000
        /*0044*/ 	.byte	0x00, 0xf5, 0x21, 0x00


	//----- nvinfo : EIATTR_SPARSE_MMA_MASK
	.align		4
.L_16:
        /*0048*/ 	.byte	0x03, 0x50
        /*004a*/ 	.short	0x0000


	//----- nvinfo : EIATTR_MAXREG_COUNT
	.align		4
        /*004c*/ 	.byte	0x03, 0x1b
        /*004e*/ 	.short	0x00ff


	//----- nvinfo : EIATTR_EXTERNS
	.align		4
        /*0050*/ 	.byte	0x04, 0x0f
        /*0052*/ 	.short	(.L_18 - .L_17)


	//   ....[0]....
	.align		4
.L_17:
        /*0054*/ 	.word	index@(vprintf)


	//----- nvinfo : EIATTR_MERCURY_ISA_VERSION
	.align		4
.L_18:
        /*0058*/ 	.byte	0x03, 0x5f
        /*005a*/ 	.short	0x0101


	//----- nvinfo : EIATTR_VRC_CTA_INIT_COUNT
	.align		4
        /*005c*/ 	.byte	0x02, 0x4a
	.zero		1
	.zero		1


	//----- nvinfo : EIATTR_SYSCALL_OFFSETS
	.align		4
        /*0060*/ 	.byte	0x04, 0x46
        /*0062*/ 	.short	(.L_20 - .L_19)


	//   ....[0]....
.L_19:
        /*0064*/ 	.word	0x00000200


	//----- nvinfo : EIATTR_EXIT_INSTR_OFFSETS
	.align		4
.L_20:
        /*0068*/ 	.byte	0x04, 0x1c
        /*006a*/ 	.short	(.L_22 - .L_21)


	//   ....[0]....
.L_21:
        /*006c*/ 	.word	0x00000210


	//----- nvinfo : EIATTR_CBANK_PARAM_SIZE
	.align		4
.L_22:
        /*0070*/ 	.byte	0x03, 0x19
        /*0072*/ 	.short	0x0020


	//----- nvinfo : EIATTR_PARAM_CBANK
	.align		4
        /*0074*/ 	.byte	0x04, 0x0a
        /*0076*/ 	.short	(.L_24 - .L_23)
	.align		4
.L_23:
        /*0078*/ 	.word	index@(.nv.constant0._Z10matrix_addPPfS0_S0_m)
        /*007c*/ 	.short	0x0380
        /*007e*/ 	.short	0x0020


	//----- nvinfo : EIATTR_SW_WAR
	.align		4
.L_24:
        /*0080*/ 	.byte	0x04, 0x36
        /*0082*/ 	.short	(.L_26 - .L_25)
.L_25:
        /*0084*/ 	.word	0x00000008
.L_26:


//--------------------- .nv.callgraph             --------------------------
	.section	.nv.callgraph,"",@"SHT_CUDA_CALLGRAPH"
	.align	4
	.sectionentsize	8
	.align		4
        /*0000*/ 	.word	0x00000000
	.align		4
        /*0004*/ 	.word	0xffffffff
	.align		4
        /*0008*/ 	.word	index@(_Z10matrix_addPPfS0_S0_m)
	.align		4
        /*000c*/ 	.word	index@(vprintf)
	.align		4
        /*0010*/ 	.word	0x00000000
	.align		4
        /*0014*/ 	.word	0xfffffffe
	.align		4
        /*0018*/ 	.word	0x00000000
	.align		4
        /*001c*/ 	.word	0xfffffffd
	.align		4
        /*0020*/ 	.word	0x00000000
	.align		4
        /*0024*/ 	.word	0xfffffffc


//--------------------- .nv.constant4             --------------------------
	.section	.nv.constant4,"a",@progbits
	.align	8
	.align		8
.nv.constant4:
        /*0000*/ 	.dword	vprintf
	.align		8
        /*0008*/ 	.dword	$str


//--------------------- .text._Z10matrix_addPPfS0_S0_m --------------------------
	.section	.text._Z10matrix_addPPfS0_S0_m,"ax",@progbits
	.align	128
        .global         _Z10matrix_addPPfS0_S0_m
        .type           _Z10matrix_addPPfS0_S0_m,@function
        .size           _Z10matrix_addPPfS0_S0_m,(.L_x_2 - _Z10matrix_addPPfS0_S0_m)
        .other          _Z10matrix_addPPfS0_S0_m,@"STO_CUDA_ENTRY STV_DEFAULT"
_Z10matrix_addPPfS0_S0_m:
.text._Z10matrix_addPPfS0_S0_m:
[----:B------:R-:W0:Y:S01]  /*0000*/  LDC R1, c[0x0][0x37c] ;  /* 0x0000df00ff017b82 */ /* 0x000e220000000800 */
[----:B------:R-:W1:Y:S07]  /*0010*/  S2R R2, SR_TID.X ;  /* 0x0000000000027919 */ /* 0x000e6e0000002100 */
[----:B------:R-:W2:Y:S01]  /*0020*/  LDC.64 R4, c[0x0][0x380] ;  /* 0x0000e000ff047b82 */ /* 0x000ea20000000a00 */
[----:B------:R-:W3:Y:S01]  /*0030*/  LDCU UR6, c[0x0][0x2fc] ;  /* 0x00005f80ff0677ac */ /* 0x000ee20008000800 */
[----:B0-----:R-:W-:Y:S01]  /*0040*/  IADD3 R1, PT, PT, R1, -0x18, RZ ;  /* 0xffffffe801017810 */ /* 0x001fe20007ffe0ff */
[----:B------:R-:W1:Y:S01]  /*0050*/  S2R R3, SR_CTAID.X ;  /* 0x0000000000037919 */ /* 0x000e620000002500 */
[----:B------:R-:W1:Y:S01]  /*0060*/  LDCU UR7, c[0x0][0x360] ;  /* 0x00006c00ff0777ac */ /* 0x000e620008000800 */
[----:B------:R-:W0:Y:S01]  /*0070*/  LDCU.64 UR4, c[0x0][0x358] ;  /* 0x00006b00ff0477ac */ /* 0x000e220008000a00 */
[----:B------:R-:W4:Y:S01]  /*0080*/  S2R R8, SR_TID.Y ;  /* 0x0000000000087919 */ /* 0x000f220000002200 */
[----:B------:R-:W4:Y:S01]  /*0090*/  S2R R9, SR_CTAID.Y ;  /* 0x0000000000097919 */ /* 0x000f220000002600 */
[----:B------:R-:W-:Y:S01]  /*00a0*/  MOV R12, 0x0 ;  /* 0x00000000000c7802 */ /* 0x000fe20000000f00 */
[----:B------:R-:W5:Y:S01]  /*00b0*/  LDCU.64 UR8, c[0x4][0x8] ;  /* 0x01000100ff0877ac */ /* 0x000f620008000a00 */
[----:B-1----:R-:W-:-:S04]  /*00c0*/  IMAD R2, R3, UR7, R2 ;  /* 0x0000000703027c24 */ /* 0x002fc8000f8e0202 */
[----:B--2---:R-:W-:-:S06]  /*00d0*/  IMAD.WIDE.U32 R4, R2, 0x8, R4 ;  /* 0x0000000802047825 */ /* 0x004fcc00078e0004 */
[----:B0-----:R-:W2:Y:S01]  /*00e0*/  LDG.E.64 R4, desc[UR4][R4.64] ;  /* 0x0000000404047981 */ /* 0x001ea2000c1e1b00 */
[----:B------:R-:W4:Y:S02]  /*00f0*/  LDCU UR7, c[0x0][0x364] ;  /* 0x00006c80ff0777ac */ /* 0x000f240008000800 */
[----:B----4-:R-:W-:-:S04]  /*0100*/  IMAD R8, R9, UR7, R8 ;  /* 0x0000000709087c24 */ /* 0x010fc8000f8e0208 */
[----:B--2---:R-:W-:-:S05]  /*0110*/  IMAD.WIDE.U32 R6, R8, 0x4, R4 ;  /* 0x0000000408067825 */ /* 0x004fca00078e0004 */
[----:B------:R0:W2:Y:S01]  /*0120*/  LD.E R0, desc[UR4][R6.64] ;  /* 0x0000000406007980 */ /* 0x0000a2000c101900 */
[----:B------:R-:W-:Y:S01]  /*0130*/  HFMA2 R3, -RZ, RZ, 0, 0 ;  /* 0x00000000ff037431 */ /* 0x000fe200000001ff */
[----:B------:R-:W-:Y:S01]  /*0140*/  MOV R9, RZ ;  /* 0x000000ff00097202 */ /* 0x000fe20000000f00 */
[----:B------:R-:W0:Y:S01]  /*0150*/  LDCU UR4, c[0x0][0x2f8] ;  /* 0x00005f00ff0477ac */ /* 0x000e220008000800 */
[----:B------:R-:W1:Y:S01]  /*0160*/  LDC.64 R12, c[0x4][R12] ;  /* 0x010000000c0c7b82 */ /* 0x000e620000000a00 */
[----:B-----5:R-:W-:Y:S01]  /*0170*/  IMAD.U32 R4, RZ, RZ, UR8 ;  /* 0x00000008ff047e24 */ /* 0x020fe2000f8e00ff */
[----:B------:R-:W-:Y:S01]  /*0180*/  MOV R5, UR9 ;  /* 0x0000000900057c02 */ /* 0x000fe20008000f00 */
[----:B------:R4:W-:Y:S04]  /*0190*/  STL.64 [R1+0x8], R8 ;  /* 0x0000080801007387 */ /* 0x0009e80000100a00 */
[----:B------:R4:W-:Y:S01]  /*01a0*/  STL.64 [R1], R2 ;  /* 0x0000000201007387 */ /* 0x0009e20000100a00 */
[----:B0-----:R-:W-:-:S05]  /*01b0*/  IADD3 R6, P0, PT, R1, UR4, RZ ;  /* 0x0000000401067c10 */ /* 0x001fca000ff1e0ff */
[----:B---3--:R-:W-:Y:S01]  /*01c0*/  IMAD.X R7, RZ, RZ, UR6, P0 ;  /* 0x00000006ff077e24 */ /* 0x008fe200080e06ff */
[----:B--2---:R-:W0:Y:S02]  /*01d0*/  F2F.F64.F32 R10, R0 ;  /* 0x00000000000a7310 */ /* 0x004e240000201800 */
[----:B01----:R4:W-:Y:S05]  /*01e0*/  STL.64 [R1+0x10], R10 ;  /* 0x0000100a01007387 */ /* 0x0039ea0000100a00 */
[----:B------:R-:W-:-:S07]  /*01f0*/  LEPC R20, `(.L_x_0) ;  /* 0x000000001014794e */ /* 0x000fce0000000000 */
[----:B----4-:R-:W-:Y:S05]  /*0200*/  CALL.ABS.NOINC R12 ;  /* 0x000000000c007343 */ /* 0x010fea0003c00000 */
.L_x_0:
[----:B------:R-:W-:Y:S05]  /*0210*/  EXIT ;  /* 0x000000000000794d */ /* 0x000fea0003800000 */
.L_x_1:
[----:B------:R-:W-:-:S00]  /*0220*/  BRA `(.L_x_1) ;  /* 0xfffffffc00fc7947 */ /* 0x000fc0000383ffff */
[----:B------:R-:W-:-:S00]  /*0230*/  NOP ;  /* 0x0000000000007918 */ /* 0x000fc00000000000 */
        /* <DEDUP_REMOVED lines=12> */
.L_x_2:


//--------------------- .nv.global.init           --------------------------
	.section	.nv.global.init,"aw",@progbits
.nv.global.init:
	.type		$str,@object
	.size		$str,(.L_0 - $str)
$str:
        /*0000*/ 	.byte	0x69, 0x3a, 0x20, 0x25, 0x64, 0x2c, 0x20, 0x6a, 0x3a, 0x20, 0x25, 0x64, 0x2c, 0x20, 0x64, 0x5f
        /*0010*/ 	.byte	0x41, 0x5b, 0x69, 0x5d, 0x5b, 0x6a, 0x5d, 0x3a, 0x20, 0x25, 0x66, 0x0a, 0x00
.L_0:


//--------------------- .nv.shared.reserved.0     --------------------------
	.section	.nv.shared.reserved.0,"aw",@nobits
	.weak		__nv_reservedSMEM_offset_0_alias
	.size		__nv_reservedSMEM_offset_0_alias, 0, 64
	.other		__nv_reservedSMEM_offset_0_alias,@"STO_CUDA_RESERVED_SHARED STV_DEFAULT"
__nv_reservedSMEM_offset_0_alias:
	.zero		0
	.zero		64


//--------------------- .nv.constant0._Z10matrix_addPPfS0_S0_m --------------------------
	.section	.nv.constant0._Z10matrix_addPPfS0_S0_m,"a",@progbits
	.sectionflags	@""
	.align	4
.nv.constant0._Z10matrix_addPPfS0_S0_m:
	.zero		928


//--------------------- SYMBOLS --------------------------

	.type		.nv.reservedSmem.offset0,@object
	.size		.nv.reservedSmem.offset0,0x4
	.type		vprintf,@function
